	.headerflags	@"EF_CUDA_TEXMODE_UNIFIED EF_CUDA_64BIT_ADDRESS EF_CUDA_ACCELERATORS EF_CUDA_SM90 EF_CUDA_VIRTUAL_SM(EF_CUDA_SM90)"
	.elftype	@"ET_EXEC"


//--------------------- .nv.info                  --------------------------
	.section	.nv.info,"",@"SHT_CUDA_INFO"
	.align	4


	//----- nvinfo : EIATTR_REGCOUNT
	.align		4
        /*0000*/ 	.byte	0x04, 0x2f
        /*0002*/ 	.short	(.L_1 - .L_0)
	.align		4
.L_0:
        /*0004*/ 	.word	index@(triton_poi_fused__softmax_5)
        /*0008*/ 	.word	0x0000000e


	//----- nvinfo : EIATTR_MIN_STACK_SIZE
	.align		4
.L_1:
        /*000c*/ 	.byte	0x04, 0x12
        /*000e*/ 	.short	(.L_3 - .L_2)
	.align		4
.L_2:
        /*0010*/ 	.word	index@(triton_poi_fused__softmax_5)
        /*0014*/ 	.word	0x00000000


	//----- nvinfo : EIATTR_FRAME_SIZE
	.align		4
.L_3:
        /*0018*/ 	.byte	0x04, 0x11
        /*001a*/ 	.short	(.L_5 - .L_4)
	.align		4
.L_4:
        /*001c*/ 	.word	index@(triton_poi_fused__softmax_5)
        /*0020*/ 	.word	0x00000000


	//----- nvinfo : EIATTR_MIN_STACK_SIZE
	.align		4
.L_5:
        /*0024*/ 	.byte	0x04, 0x12
        /*0026*/ 	.short	(.L_7 - .L_6)
	.align		4
.L_6:
        /*0028*/ 	.word	index@(triton_poi_fused__softmax_5)
        /*002c*/ 	.word	0x00000000
.L_7:


//--------------------- .nv.info.triton_poi_fused__softmax_5 --------------------------
	.section	.nv.info.triton_poi_fused__softmax_5,"",@"SHT_CUDA_INFO"
	.sectionflags	@""
	.align	4


	//----- nvinfo : EIATTR_CUDA_API_VERSION
	.align		4
        /*0000*/ 	.byte	0x04, 0x37
        /*0002*/ 	.short	(.L_9 - .L_8)
.L_8:
        /*0004*/ 	.word	0x0000007c


	//----- nvinfo : EIATTR_KPARAM_INFO
	.align		4
.L_9:
        /*0008*/ 	.byte	0x04, 0x17
        /*000a*/ 	.short	(.L_11 - .L_10)
.L_10:
        /*000c*/ 	.word	0x00000000
        /*0010*/ 	.short	0x0002
        /*0012*/ 	.short	0x0010
        /*0014*/ 	.byte	0x00, 0xf0, 0x11, 0x00


	//----- nvinfo : EIATTR_KPARAM_INFO
	.align		4
.L_11:
        /*0018*/ 	.byte	0x04, 0x17
        /*001a*/ 	.short	(.L_13 - .L_12)
.L_12:
        /*001c*/ 	.word	0x00000000
        /*0020*/ 	.short	0x0001
        /*0022*/ 	.short	0x0008
        /*0024*/ 	.byte	0x00, 0xf4, 0x21, 0x00


	//----- nvinfo : EIATTR_KPARAM_INFO
	.align		4
.L_13:
        /*0028*/ 	.byte	0x04, 0x17
        /*002a*/ 	.short	(.L_15 - .L_14)
.L_14:
        /*002c*/ 	.word	0x00000000
        /*0030*/ 	.short	0x0000
        /*0032*/ 	.short	0x0000
        /*0034*/ 	.byte	0x00, 0xf4, 0x21, 0x00


	//----- nvinfo : EIATTR_SPARSE_MMA_MASK
	.align		4
.L_15:
        /*0038*/ 	.byte	0x03, 0x50
        /*003a*/ 	.short	0x0000


	//----- nvinfo : EIATTR_MAXREG_COUNT
	.align		4
        /*003c*/ 	.byte	0x03, 0x1b
        /*003e*/ 	.short	0x00ff


	//----- nvinfo : EIATTR_EXIT_INSTR_OFFSETS
	.align		4
        /*0040*/ 	.byte	0x04, 0x1c
        /*0042*/ 	.short	(.L_17 - .L_16)


	//   ....[0]....
.L_16:
        /*0044*/ 	.word	0x000002a0


	//   ....[1]....
        /*0048*/ 	.word	0x000002c0


	//----- nvinfo : EIATTR_REQNTID
	.align		4
.L_17:
        /*004c*/ 	.byte	0x04, 0x10
        /*004e*/ 	.short	(.L_19 - .L_18)
.L_18:
        /*0050*/ 	.word	0x00000020
        /*0054*/ 	.word	0x00000001
        /*0058*/ 	.word	0x00000001


	//----- nvinfo : EIATTR_CBANK_PARAM_SIZE
	.align		4
.L_19:
        /*005c*/ 	.byte	0x03, 0x19
        /*005e*/ 	.short	0x0014


	//----- nvinfo : EIATTR_PARAM_CBANK
	.align		4
        /*0060*/ 	.byte	0x04, 0x0a
        /*0062*/ 	.short	(.L_21 - .L_20)
	.align		4
.L_20:
        /*0064*/ 	.word	index@(.nv.constant0.triton_poi_fused__softmax_5)
        /*0068*/ 	.short	0x0210
        /*006a*/ 	.short	0x0014


	//----- nvinfo : EIATTR_SW_WAR
	.align		4
.L_21:
        /*006c*/ 	.byte	0x04, 0x36
        /*006e*/ 	.short	(.L_23 - .L_22)
.L_22:
        /*0070*/ 	.word	0x00000008
.L_23:


//--------------------- .nv.callgraph             --------------------------
	.section	.nv.callgraph,"",@"SHT_CUDA_CALLGRAPH"
	.align	4
	.sectionentsize	8
	.align		4
        /*0000*/ 	.word	0x00000000
	.align		4
        /*0004*/ 	.word	0xffffffff
	.align		4
        /*0008*/ 	.word	0x00000000
	.align		4
        /*000c*/ 	.word	0xfffffffe
	.align		4
        /*0010*/ 	.word	0x00000000
	.align		4
        /*0014*/ 	.word	0xfffffffd
	.align		4
        /*0018*/ 	.word	0x00000000
	.align		4
        /*001c*/ 	.word	0xfffffffc


//--------------------- .text.triton_poi_fused__softmax_5 --------------------------
	.section	.text.triton_poi_fused__softmax_5,"ax",@progbits
	.align	128
        .global         triton_poi_fused__softmax_5
        .type           triton_poi_fused__softmax_5,@function
        .size           triton_poi_fused__softmax_5,(.L_x_1 - triton_poi_fused__softmax_5)
        .other          triton_poi_fused__softmax_5,@"STO_CUDA_ENTRY STV_DEFAULT"
triton_poi_fused__softmax_5:
.text.triton_poi_fused__softmax_5:
[----:B------:R-:W0:Y:S02]  /*0000*/  LDC R1, c[0x0][0x28] ;  /* 0x00000a00ff017b82 */ /* 0x000e240000000800 */
[----:B------:R-:W1:Y:S01]  /*0010*/  S2R R10, SR_TID.X ;  /* 0x00000000000a7919 */ /* 0x000e620000002100 */
[----:B------:R-:W2:Y:S01]  /*0020*/  LDC.64 R2, c[0x0][0x210] ;  /* 0x00008400ff027b82 */ /* 0x000ea20000000a00 */
[----:B------:R-:W-:Y:S01]  /*0030*/  IMAD.MOV.U32 R11, RZ, RZ, RZ ;  /* 0x000000ffff0b7224 */ /* 0x000fe200078e00ff */
[----:B------:R-:W-:Y:S01]  /*0040*/  ULDC.64 UR4, c[0x0][0x208] ;  /* 0x0000820000047ab9 */ /* 0x000fe20000000a00 */
[----:B------:R-:W3:Y:S01]  /*0050*/  S2R R7, SR_CTAID.X ;  /* 0x0000000000077919 */ /* 0x000ee20000002500 */
[----:B------:R-:W-:Y:S01]  /*0060*/  IMAD.MOV.U32 R6, RZ, RZ, RZ ;  /* 0x000000ffff067224 */ /* 0x000fe200078e00ff */
[----:B-1----:R-:W-:Y:S02]  /*0070*/  LOP3.LUT R0, R10, 0xf, RZ, 0xc0, !PT ;  /* 0x0000000f0a007812 */ /* 0x002fe400078ec0ff */
[----:B---3--:R-:W-:-:S03]  /*0080*/  SHF.R.S32.HI R4, RZ, 0x1b, R7 ;  /* 0x0000001bff047819 */ /* 0x008fc60000011407 */
[----:B------:R-:W-:Y:S01]  /*0090*/  IMAD R7, R7, 0x10, R0 ;  /* 0x0000001007077824 */ /* 0x000fe200078e0200 */
[----:B------:R-:W-:-:S04]  /*00a0*/  SGXT R0, R4, 0x1 ;  /* 0x000000010400781a */ /* 0x000fc80000000200 */
[----:B------:R-:W-:Y:S02]  /*00b0*/  ISETP.GE.AND P0, PT, R7, 0x10, PT ;  /* 0x000000100700780c */ /* 0x000fe40003f06270 */
[----:B------:R-:W-:-:S04]  /*00c0*/  LEA.HI R0, R0, R7, RZ, 0x2 ;  /* 0x0000000700007211 */ /* 0x000fc800078f10ff */
[----:B------:R-:W-:-:S05]  /*00d0*/  LOP3.LUT R5, R0, 0xfffffffc, RZ, 0xc0, !PT ;  /* 0xfffffffc00057812 */ /* 0x000fca00078ec0ff */
[----:B--2---:R-:W-:-:S05]  /*00e0*/  IMAD.WIDE R4, R5, 0x4, R2 ;  /* 0x0000000405047825 */ /* 0x004fca00078e0202 */
[----:B------:R-:W2:Y:S01]  /*00f0*/  @!P0 LDG.E.EL R11, desc[UR4][R4.64] ;  /* 0x00000004040b8981 */ /* 0x000ea2000c2e1900 */
[----:B------:R-:W-:-:S03]  /*0100*/  CS2R R8, SRZ ;  /* 0x0000000000087805 */ /* 0x000fc6000001ff00 */
[----:B------:R-:W3:Y:S04]  /*0110*/  @!P0 LDG.E.EL R6, desc[UR4][R4.64+0x4] ;  /* 0x0000040404068981 */ /* 0x000ee8000c2e1900 */
[----:B------:R-:W4:Y:S04]  /*0120*/  @!P0 LDG.E.EL R8, desc[UR4][R4.64+0x8] ;  /* 0x0000080404088981 */ /* 0x000f28000c2e1900 */
[----:B------:R-:W5:Y:S01]  /*0130*/  @!P0 LDG.E.EL R9, desc[UR4][R4.64+0xc] ;  /* 0x00000c0404098981 */ /* 0x000f62000c2e1900 */
[----:B------:R-:W-:Y:S02]  /*0140*/  IMAD.MOV.U32 R0, RZ, RZ, RZ ;  /* 0x000000ffff007224 */ /* 0x000fe400078e00ff */
[----:B------:R-:W-:-:S05]  /*0150*/  IMAD.WIDE R2, R7, 0x4, R2 ;  /* 0x0000000407027825 */ /* 0x000fca00078e0202 */
[----:B------:R1:W5:Y:S02]  /*0160*/  @!P0 LDG.E R0, desc[UR4][R2.64] ;  /* 0x0000000402008981 */ /* 0x000364000c1e1900 */
[----:B-1----:R-:W1:Y:S02]  /*0170*/  LDC.64 R2, c[0x0][0x218] ;  /* 0x00008600ff027b82 */ /* 0x002e640000000a00 */
[----:B-1----:R-:W-:Y:S01]  /*0180*/  IMAD.WIDE R2, R7, 0x4, R2 ;  /* 0x0000000407027825 */ /* 0x002fe200078e0202 */
[C---:B--2---:R-:W-:Y:S02]  /*0190*/  FSETP.NAN.AND P1, PT, R11.reuse, R11, PT ;  /* 0x0000000b0b00720b */ /* 0x044fe40003f28000 */
[----:B---3--:R-:W-:-:S11]  /*01a0*/  FSETP.GT.AND P0, PT, R11, R6, PT ;  /* 0x000000060b00720b */ /* 0x008fd60003f04000 */
[----:B------:R-:W-:-:S04]  /*01b0*/  @!P1 FSEL R11, R11, R6, P0 ;  /* 0x000000060b0b9208 */ /* 0x000fc80000000000 */
[C---:B----4-:R-:W-:Y:S02]  /*01c0*/  FSETP.GT.AND P0, PT, R11.reuse, R8, PT ;  /* 0x000000080b00720b */ /* 0x050fe40003f04000 */
[----:B------:R-:W-:-:S11]  /*01d0*/  FSETP.NAN.AND P1, PT, R11, R11, PT ;  /* 0x0000000b0b00720b */ /* 0x000fd60003f28000 */
[----:B------:R-:W-:-:S04]  /*01e0*/  @!P0 FSEL R11, R11, R8, P1 ;  /* 0x000000080b0b8208 */ /* 0x000fc80000800000 */
[C---:B-----5:R-:W-:Y:S02]  /*01f0*/  FSETP.GT.AND P0, PT, R11.reuse, R9, PT ;  /* 0x000000090b00720b */ /* 0x060fe40003f04000 */
[----:B------:R-:W-:-:S11]  /*0200*/  FSETP.NAN.AND P1, PT, R11, R11, PT ;  /* 0x0000000b0b00720b */ /* 0x000fd60003f28000 */
[----:B------:R-:W-:Y:S02]  /*0210*/  @!P0 FSEL R11, R11, R9, P1 ;  /* 0x000000090b0b8208 */ /* 0x000fe40000800000 */
[----:B------:R-:W-:-:S03]  /*0220*/  LOP3.LUT P0, RZ, R10, 0x10, RZ, 0xc0, !PT ;  /* 0x000000100aff7812 */ /* 0x000fc6000780c0ff */
[----:B------:R-:W-:Y:S01]  /*0230*/  FADD R0, -R11, R0 ;  /* 0x000000000b007221 */ /* 0x000fe20000000100 */
[----:B------:R-:W-:-:S03]  /*0240*/  ISETP.LT.AND P0, PT, R7, 0x10, !P0 ;  /* 0x000000100700780c */ /* 0x000fc60004701270 */
[----:B------:R-:W-:-:S05]  /*0250*/  FMUL R0, R0, 1.4426950216293334961 ;  /* 0x3fb8aa3b00007820 */ /* 0x000fca0000400000 */
[----:B------:R-:W-:-:S13]  /*0260*/  FSETP.GEU.AND P1, PT, R0, -126, PT ;  /* 0xc2fc00000000780b */ /* 0x000fda0003f2e000 */
[----:B------:R-:W-:-:S04]  /*0270*/  @!P1 FMUL R0, R0, 0.5 ;  /* 0x3f00000000009820 */ /* 0x000fc80000400000 */
[----:B------:R-:W1:Y:S02]  /*0280*/  MUFU.EX2 R5, R0 ;  /* 0x0000000000057308 */ /* 0x000e640000000800 */
[----:B-1----:R-:W-:Y:S01]  /*0290*/  @!P1 FMUL R5, R5, R5 ;  /* 0x0000000505059220 */ /* 0x002fe20000400000 */
[----:B------:R-:W-:Y:S06]  /*02a0*/  @!P0 EXIT ;  /* 0x000000000000894d */ /* 0x000fec0003800000 */
[----:B------:R-:W-:Y:S01]  /*02b0*/  STG.E desc[UR4][R2.64], R5 ;  /* 0x0000000502007986 */ /* 0x000fe2000c101904 */
[----:B------:R-:W-:Y:S05]  /*02c0*/  EXIT ;  /* 0x000000000000794d */ /* 0x000fea0003800000 */
.L_x_0:
[----:B------:R-:W-:-:S00]  /*02d0*/  BRA `(.L_x_0) ;  /* 0xfffffffc00fc7947 */ /* 0x000fc0000383ffff */
[----:B------:R-:W-:-:S00]  /*02e0*/  NOP ;  /* 0x0000000000007918 */ /* 0x000fc00000000000 */
        /* <DEDUP_REMOVED lines=9> */
.L_x_1:


//--------------------- .nv.constant0.triton_poi_fused__softmax_5 --------------------------
	.section	.nv.constant0.triton_poi_fused__softmax_5,"a",@progbits
	.sectionflags	@""
	.align	4
.nv.constant0.triton_poi_fused__softmax_5:
	.zero		548
